//
// Generated by NVIDIA NVVM Compiler
//
// Compiler Build ID: CL-36424714
// Cuda compilation tools, release 13.0, V13.0.88
// Based on NVVM 20.0.0
//

.version 9.0
.target sm_100
.address_size 64

	// .globl	_Z12structkernelP5point

.visible .entry _Z12structkernelP5point(
	.param .u64 .ptr .align 1 _Z12structkernelP5point_param_0
)
{
	.reg .b32 	%r<7>;
	.reg .b64 	%rd<5>;

	ld.param.u64 	%rd1, [_Z12structkernelP5point_param_0];
	cvta.to.global.u64 	%rd2, %rd1;
	mov.u32 	%r1, %ctaid.x;
	mov.u32 	%r2, %ntid.x;
	mov.u32 	%r3, %tid.x;
	mad.lo.s32 	%r4, %r1, %r2, %r3;
	mul.wide.s32 	%rd3, %r4, 8;
	add.s64 	%rd4, %rd2, %rd3;
	mov.b32 	%r5, 1066192077;
	st.global.u32 	[%rd4], %r5;
	mov.b32 	%r6, 1074580685;
	st.global.u32 	[%rd4+4], %r6;
	ret;

}


// ===== COMPILED SASS (sm_100) =====

	.target	sm_100

	.elftype	@"ET_EXEC"


//--------------------- .note.nv.tkinfo           --------------------------
	.section	.note.nv.tkinfo,"",@"SHT_NOTE"
	.sectionflags	@"SHF_NOTE_NV_TKINFO"
	.tkinfo
        /*0018*/ 	.word	0x00000002
        /*0030*/ 	.string	""
        /*0030*/ 	.string	"ptxas"
        /*0030*/ 	.string	"Cuda compilation tools, release 13.0, V13.0.88"
        /*0030*/ 	.string	"Build cuda_13.0.r13.0/compiler.36424714_0"
        /*0030*/ 	.string	"-arch sm_100 -m 64 "



//--------------------- .note.nv.cuinfo           --------------------------
	.section	.note.nv.cuinfo,"",@"SHT_NOTE"
	.sectionflags	@"SHF_NOTE_NV_CUINFO"
        /*0018*/ 	.short	0x0002
        /*001a*/ 	.short	0x0064
        /*001c*/ 	.short	0x0082
	.zero		2


//--------------------- .nv.info                  --------------------------
	.section	.nv.info,"",@"SHT_CUDA_INFO"
	.align	4


	//----- nvinfo : EIATTR_REGCOUNT
	.align		4
        /*0000*/ 	.byte	0x04, 0x2f
        /*0002*/ 	.short	(.L_1 - .L_0)
	.align		4
.L_0:
        /*0004*/ 	.word	index@(_Z12structkernelP5point)
        /*0008*/ 	.word	0x0000000a


	//----- nvinfo : EIATTR_FRAME_SIZE
	.align		4
.L_1:
        /*000c*/ 	.byte	0x04, 0x11
        /*000e*/ 	.short	(.L_3 - .L_2)
	.align		4
.L_2:
        /*0010*/ 	.word	index@(_Z12structkernelP5point)
        /*0014*/ 	.word	0x00000000


	//----- nvinfo : EIATTR_MIN_STACK_SIZE
	.align		4
.L_3:
        /*0018*/ 	.byte	0x04, 0x12
        /*001a*/ 	.short	(.L_5 - .L_4)
	.align		4
.L_4:
        /*001c*/ 	.word	index@(_Z12structkernelP5point)
        /*0020*/ 	.word	0x00000000
.L_5:


//--------------------- .nv.compat                --------------------------
	.section	.nv.compat,"",@"SHT_CUDA_COMPAT_INFO"
	.align	4
        /*0000*/ 	.byte	0x02, 0x09, 0x00, 0x00, 0x02, 0x02, 0x01, 0x00, 0x02, 0x05, 0x05, 0x00, 0x03, 0x07, 0x01, 0x01
        /*0010*/ 	.byte	0x02, 0x03, 0x00, 0x00, 0x02, 0x06, 0x01, 0x00, 0x04, 0x0b, 0x08, 0x00, 0x09, 0x00, 0x00, 0x00
        /*0020*/ 	.byte	0x00, 0x00, 0x00, 0x00


//--------------------- .nv.info._Z12structkernelP5point --------------------------
	.section	.nv.info._Z12structkernelP5point,"",@"SHT_CUDA_INFO"
	.sectionflags	@""
	.align	4


	//----- nvinfo : EIATTR_CUDA_API_VERSION
	.align		4
        /*0000*/ 	.byte	0x04, 0x37
        /*0002*/ 	.short	(.L_7 - .L_6)
.L_6:
        /*0004*/ 	.word	0x00000082


	//----- nvinfo : EIATTR_KPARAM_INFO
	.align		4
.L_7:
        /*0008*/ 	.byte	0x04, 0x17
        /*000a*/ 	.short	(.L_9 - .L_8)
.L_8:
        /*000c*/ 	.word	0x00000000
        /*0010*/ 	.short	0x0000
        /*0012*/ 	.short	0x0000
        /*0014*/ 	.byte	0x00, 0xf5, 0x21, 0x00


	//----- nvinfo : EIATTR_SPARSE_MMA_MASK
	.align		4
.L_9:
        /*0018*/ 	.byte	0x03, 0x50
        /*001a*/ 	.short	0x0000


	//----- nvinfo : EIATTR_MAXREG_COUNT
	.align		4
        /*001c*/ 	.byte	0x03, 0x1b
        /*001e*/ 	.short	0x00ff


	//----- nvinfo : EIATTR_MERCURY_ISA_VERSION
	.align		4
        /*0020*/ 	.byte	0x03, 0x5f
        /*0022*/ 	.short	0x0101


	//----- nvinfo : EIATTR_VRC_CTA_INIT_COUNT
	.align		4
        /*0024*/ 	.byte	0x02, 0x4a
	.zero		1
	.zero		1


	//----- nvinfo : EIATTR_EXIT_INSTR_OFFSETS
	.align		4
        /*0028*/ 	.byte	0x04, 0x1c
        /*002a*/ 	.short	(.L_11 - .L_10)


	//   ....[0]....
.L_10:
        /*002c*/ 	.word	0x000000c0


	//----- nvinfo : EIATTR_CBANK_PARAM_SIZE
	.align		4
.L_11:
        /*0030*/ 	.byte	0x03, 0x19
        /*0032*/ 	.short	0x0008


	//----- nvinfo : EIATTR_PARAM_CBANK
	.align		4
        /*0034*/ 	.byte	0x04, 0x0a
        /*0036*/ 	.short	(.L_13 - .L_12)
	.align		4
.L_12:
        /*0038*/ 	.word	index@(.nv.constant0._Z12structkernelP5point)
        /*003c*/ 	.short	0x0380
        /*003e*/ 	.short	0x0008


	//----- nvinfo : EIATTR_SW_WAR
	.align		4
.L_13:
        /*0040*/ 	.byte	0x04, 0x36
        /*0042*/ 	.short	(.L_15 - .L_14)
.L_14:
        /*0044*/ 	.word	0x00000008
.L_15:


//--------------------- .nv.callgraph             --------------------------
	.section	.nv.callgraph,"",@"SHT_CUDA_CALLGRAPH"
	.align	4
	.sectionentsize	8
	.align		4
        /*0000*/ 	.word	0x00000000
	.align		4
        /*0004*/ 	.word	0xffffffff
	.align		4
        /*0008*/ 	.word	0x00000000
	.align		4
        /*000c*/ 	.word	0xfffffffe
	.align		4
        /*0010*/ 	.word	0x00000000
	.align		4
        /*0014*/ 	.word	0xfffffffd
	.align		4
        /*0018*/ 	.word	0x00000000
	.align		4
        /*001c*/ 	.word	0xfffffffc


//--------------------- .text._Z12structkernelP5point --------------------------
	.section	.text._Z12structkernelP5point,"ax",@progbits
	.align	128
        .global         _Z12structkernelP5point
        .type           _Z12structkernelP5point,@function
        .size           _Z12structkernelP5point,(.L_x_1 - _Z12structkernelP5point)
        .other          _Z12structkernelP5point,@"STO_CUDA_ENTRY STV_DEFAULT"
_Z12structkernelP5point:
.text._Z12structkernelP5point:
[----:B------:R-:W-:Y:S01]  /*0000*/  LDC R1, c[0x0][0x37c] ;  /* 0x0000df00ff017b82 */ /* 0x000fe20000000800 */
[----:B------:R-:W0:Y:S07]  /*0010*/  S2R R0, SR_TID.X ;  /* 0x0000000000007919 */ /* 0x000e2e0000002100 */
[----:B------:R-:W0:Y:S01]  /*0020*/  S2UR UR6, SR_CTAID.X ;  /* 0x00000000000679c3 */ /* 0x000e220000002500 */
[----:B------:R-:W1:Y:S01]  /*0030*/  LDCU.64 UR4, c[0x0][0x358] ;  /* 0x00006b00ff0477ac */ /* 0x000e620008000a00 */
[----:B------:R-:W-:-:S06]  /*0040*/  HFMA2 R7, -RZ, RZ, 1.88671875, -19.203125 ;  /* 0x3f8ccccdff077431 */ /* 0x000fcc00000001ff */
[----:B------:R-:W0:Y:S08]  /*0050*/  LDC R5, c[0x0][0x360] ;  /* 0x0000d800ff057b82 */ /* 0x000e300000000800 */
[----:B------:R-:W2:Y:S01]  /*0060*/  LDC.64 R2, c[0x0][0x380] ;  /* 0x0000e000ff027b82 */ /* 0x000ea20000000a00 */
[----:B0-----:R-:W-:-:S04]  /*0070*/  IMAD R5, R5, UR6, R0 ;  /* 0x0000000605057c24 */ /* 0x001fc8000f8e0200 */
[----:B--2---:R-:W-:Y:S01]  /*0080*/  IMAD.WIDE R2, R5, 0x8, R2 ;  /* 0x0000000805027825 */ /* 0x004fe200078e0202 */
[----:B------:R-:W-:-:S04]  /*0090*/  MOV R5, 0x400ccccd ;  /* 0x400ccccd00057802 */ /* 0x000fc80000000f00 */
[----:B-1----:R-:W-:Y:S04]  /*00a0*/  STG.E desc[UR4][R2.64], R7 ;  /* 0x0000000702007986 */ /* 0x002fe8000c101904 */
[----:B------:R-:W-:Y:S01]  /*00b0*/  STG.E desc[UR4][R2.64+0x4], R5 ;  /* 0x0000040502007986 */ /* 0x000fe2000c101904 */
[----:B------:R-:W-:Y:S05]  /*00c0*/  EXIT ;  /* 0x000000000000794d */ /* 0x000fea0003800000 */
.L_x_0:
[----:B------:R-:W-:-:S00]  /*00d0*/  BRA `(.L_x_0) ;  /* 0xfffffffc00fc7947 */ /* 0x000fc0000383ffff */
[----:B------:R-:W-:-:S00]  /*00e0*/  NOP ;  /* 0x0000000000007918 */ /* 0x000fc00000000000 */
        /* <DEDUP_REMOVED lines=9> */
.L_x_1:


//--------------------- .nv.shared.reserved.0     --------------------------
	.section	.nv.shared.reserved.0,"aw",@nobits
	.weak		__nv_reservedSMEM_offset_0_alias
	.size		__nv_reservedSMEM_offset_0_alias, 0, 64
	.other		__nv_reservedSMEM_offset_0_alias,@"STO_CUDA_RESERVED_SHARED STV_DEFAULT"
__nv_reservedSMEM_offset_0_alias:
	.zero		0
	.zero		64


//--------------------- .nv.constant0._Z12structkernelP5point --------------------------
	.section	.nv.constant0._Z12structkernelP5point,"a",@progbits
	.sectionflags	@""
	.align	4
.nv.constant0._Z12structkernelP5point:
	.zero		904


//--------------------- SYMBOLS --------------------------

	.type		.nv.reservedSmem.offset0,@object
	.size		.nv.reservedSmem.offset0,0x4
